	.headerflags	@"EF_CUDA_TEXMODE_UNIFIED EF_CUDA_64BIT_ADDRESS EF_CUDA_ACCELERATORS EF_CUDA_SM90 EF_CUDA_VIRTUAL_SM(EF_CUDA_SM90)"
	.elftype	@"ET_EXEC"


//--------------------- .nv.info                  --------------------------
	.section	.nv.info,"",@"SHT_CUDA_INFO"
	.align	4


	//----- nvinfo : EIATTR_REGCOUNT
	.align		4
        /*0000*/ 	.byte	0x04, 0x2f
        /*0002*/ 	.short	(.L_1 - .L_0)
	.align		4
.L_0:
        /*0004*/ 	.word	index@(triton_poi_fused__to_copy_1)
        /*0008*/ 	.word	0x00000010


	//----- nvinfo : EIATTR_MIN_STACK_SIZE
	.align		4
.L_1:
        /*000c*/ 	.byte	0x04, 0x12
        /*000e*/ 	.short	(.L_3 - .L_2)
	.align		4
.L_2:
        /*0010*/ 	.word	index@(triton_poi_fused__to_copy_1)
        /*0014*/ 	.word	0x00000000


	//----- nvinfo : EIATTR_FRAME_SIZE
	.align		4
.L_3:
        /*0018*/ 	.byte	0x04, 0x11
        /*001a*/ 	.short	(.L_5 - .L_4)
	.align		4
.L_4:
        /*001c*/ 	.word	index@(triton_poi_fused__to_copy_1)
        /*0020*/ 	.word	0x00000000


	//----- nvinfo : EIATTR_MIN_STACK_SIZE
	.align		4
.L_5:
        /*0024*/ 	.byte	0x04, 0x12
        /*0026*/ 	.short	(.L_7 - .L_6)
	.align		4
.L_6:
        /*0028*/ 	.word	index@(triton_poi_fused__to_copy_1)
        /*002c*/ 	.word	0x00000000
.L_7:


//--------------------- .nv.info.triton_poi_fused__to_copy_1 --------------------------
	.section	.nv.info.triton_poi_fused__to_copy_1,"",@"SHT_CUDA_INFO"
	.sectionflags	@""
	.align	4


	//----- nvinfo : EIATTR_CUDA_API_VERSION
	.align		4
        /*0000*/ 	.byte	0x04, 0x37
        /*0002*/ 	.short	(.L_9 - .L_8)
.L_8:
        /*0004*/ 	.word	0x0000007c


	//----- nvinfo : EIATTR_KPARAM_INFO
	.align		4
.L_9:
        /*0008*/ 	.byte	0x04, 0x17
        /*000a*/ 	.short	(.L_11 - .L_10)
.L_10:
        /*000c*/ 	.word	0x00000000
        /*0010*/ 	.short	0x0002
        /*0012*/ 	.short	0x0010
        /*0014*/ 	.byte	0x00, 0xf0, 0x11, 0x00


	//----- nvinfo : EIATTR_KPARAM_INFO
	.align		4
.L_11:
        /*0018*/ 	.byte	0x04, 0x17
        /*001a*/ 	.short	(.L_13 - .L_12)
.L_12:
        /*001c*/ 	.word	0x00000000
        /*0020*/ 	.short	0x0001
        /*0022*/ 	.short	0x0008
        /*0024*/ 	.byte	0x00, 0xf4, 0x21, 0x00


	//----- nvinfo : EIATTR_KPARAM_INFO
	.align		4
.L_13:
        /*0028*/ 	.byte	0x04, 0x17
        /*002a*/ 	.short	(.L_15 - .L_14)
.L_14:
        /*002c*/ 	.word	0x00000000
        /*0030*/ 	.short	0x0000
        /*0032*/ 	.short	0x0000
        /*0034*/ 	.byte	0x00, 0xf4, 0x21, 0x00


	//----- nvinfo : EIATTR_SPARSE_MMA_MASK
	.align		4
.L_15:
        /*0038*/ 	.byte	0x03, 0x50
        /*003a*/ 	.short	0x0000


	//----- nvinfo : EIATTR_MAXREG_COUNT
	.align		4
        /*003c*/ 	.byte	0x03, 0x1b
        /*003e*/ 	.short	0x00ff


	//----- nvinfo : EIATTR_EXIT_INSTR_OFFSETS
	.align		4
        /*0040*/ 	.byte	0x04, 0x1c
        /*0042*/ 	.short	(.L_17 - .L_16)


	//   ....[0]....
.L_16:
        /*0044*/ 	.word	0x00000100


	//   ....[1]....
        /*0048*/ 	.word	0x00000150


	//----- nvinfo : EIATTR_REQNTID
	.align		4
.L_17:
        /*004c*/ 	.byte	0x04, 0x10
        /*004e*/ 	.short	(.L_19 - .L_18)
.L_18:
        /*0050*/ 	.word	0x00000020
        /*0054*/ 	.word	0x00000001
        /*0058*/ 	.word	0x00000001


	//----- nvinfo : EIATTR_CRS_STACK_SIZE
	.align		4
.L_19:
        /*005c*/ 	.byte	0x04, 0x1e
        /*005e*/ 	.short	(.L_21 - .L_20)
.L_20:
        /*0060*/ 	.word	0x00000000


	//----- nvinfo : EIATTR_CBANK_PARAM_SIZE
	.align		4
.L_21:
        /*0064*/ 	.byte	0x03, 0x19
        /*0066*/ 	.short	0x0014


	//----- nvinfo : EIATTR_PARAM_CBANK
	.align		4
        /*0068*/ 	.byte	0x04, 0x0a
        /*006a*/ 	.short	(.L_23 - .L_22)
	.align		4
.L_22:
        /*006c*/ 	.word	index@(.nv.constant0.triton_poi_fused__to_copy_1)
        /*0070*/ 	.short	0x0210
        /*0072*/ 	.short	0x0014


	//----- nvinfo : EIATTR_SW_WAR
	.align		4
.L_23:
        /*0074*/ 	.byte	0x04, 0x36
        /*0076*/ 	.short	(.L_25 - .L_24)
.L_24:
        /*0078*/ 	.word	0x00000008
.L_25:


//--------------------- .nv.callgraph             --------------------------
	.section	.nv.callgraph,"",@"SHT_CUDA_CALLGRAPH"
	.align	4
	.sectionentsize	8
	.align		4
        /*0000*/ 	.word	0x00000000
	.align		4
        /*0004*/ 	.word	0xffffffff
	.align		4
        /*0008*/ 	.word	0x00000000
	.align		4
        /*000c*/ 	.word	0xfffffffe
	.align		4
        /*0010*/ 	.word	0x00000000
	.align		4
        /*0014*/ 	.word	0xfffffffd
	.align		4
        /*0018*/ 	.word	0x00000000
	.align		4
        /*001c*/ 	.word	0xfffffffc


//--------------------- .text.triton_poi_fused__to_copy_1 --------------------------
	.section	.text.triton_poi_fused__to_copy_1,"ax",@progbits
	.align	128
        .global         triton_poi_fused__to_copy_1
        .type           triton_poi_fused__to_copy_1,@function
        .size           triton_poi_fused__to_copy_1,(.L_x_3 - triton_poi_fused__to_copy_1)
        .other          triton_poi_fused__to_copy_1,@"STO_CUDA_ENTRY STV_DEFAULT"
triton_poi_fused__to_copy_1:
.text.triton_poi_fused__to_copy_1:
[----:B------:R-:W0:Y:S02]  /*0000*/  LDC R1, c[0x0][0x28] ;  /* 0x00000a00ff017b82 */ /* 0x000e240000000800 */
[----:B------:R-:W1:Y:S01]  /*0010*/  S2R R0, SR_TID.X ;  /* 0x0000000000007919 */ /* 0x000e620000002100 */
[----:B------:R-:W2:Y:S01]  /*0020*/  LDC.64 R4, c[0x0][0x218] ;  /* 0x00008600ff047b82 */ /* 0x000ea20000000a00 */
[----:B------:R-:W-:Y:S01]  /*0030*/  ULDC.64 UR4, c[0x0][0x208] ;  /* 0x0000820000047ab9 */ /* 0x000fe20000000a00 */
[----:B------:R-:W-:Y:S01]  /*0040*/  BSSY B0, `(.L_x_0) ;  /* 0x000000b000007945 */ /* 0x000fe20003800000 */
[----:B------:R-:W3:Y:S01]  /*0050*/  S2R R7, SR_CTAID.X ;  /* 0x0000000000077919 */ /* 0x000ee20000002500 */
[----:B------:R-:W-:Y:S01]  /*0060*/  CS2R R12, SRZ ;  /* 0x00000000000c7805 */ /* 0x000fe2000001ff00 */
[----:B-1----:R-:W-:-:S05]  /*0070*/  IMAD.SHL.U32 R0, R0, 0x2, RZ ;  /* 0x0000000200007824 */ /* 0x002fca00078e00ff */
[----:B------:R-:W-:-:S04]  /*0080*/  LOP3.LUT R0, R0, 0x3e, RZ, 0xc0, !PT ;  /* 0x0000003e00007812 */ /* 0x000fc800078ec0ff */
[----:B---3--:R-:W-:-:S04]  /*0090*/  LEA R7, R7, R0, 0x6 ;  /* 0x0000000007077211 */ /* 0x008fc800078e30ff */
[----:B------:R-:W-:-:S13]  /*00a0*/  ISETP.GE.AND P0, PT, R7, 0x40, PT ;  /* 0x000000400700780c */ /* 0x000fda0003f06270 */
[----:B--2---:R-:W-:Y:S05]  /*00b0*/  @P0 BRA `(.L_x_1) ;  /* 0x00000000000c0947 */ /* 0x004fea0003800000 */
[----:B------:R-:W1:Y:S02]  /*00c0*/  LDC.64 R2, c[0x0][0x210] ;  /* 0x00008400ff027b82 */ /* 0x000e640000000a00 */
[----:B-1----:R-:W-:-:S05]  /*00d0*/  IMAD.WIDE R2, R7, 0x4, R2 ;  /* 0x0000000407027825 */ /* 0x002fca00078e0202 */
[----:B------:R1:W5:Y:S02]  /*00e0*/  LDG.E.64 R12, desc[UR4][R2.64] ;  /* 0x00000004020c7981 */ /* 0x000364000c1e1b00 */
.L_x_1:
[----:B------:R-:W-:Y:S05]  /*00f0*/  BSYNC B0 ;  /* 0x0000000000007941 */ /* 0x000fea0003800000 */
.L_x_0:
[----:B------:R-:W-:Y:S05]  /*0100*/  @P0 EXIT ;  /* 0x000000000000094d */ /* 0x000fea0003800000 */
[----:B-----5:R-:W-:Y:S01]  /*0110*/  F2I.S64.TRUNC R8, R12 ;  /* 0x0000000c00087311 */ /* 0x020fe2000020d900 */
[----:B-1----:R-:W-:-:S07]  /*0120*/  IMAD.WIDE R2, R7, 0x8, R4 ;  /* 0x0000000807027825 */ /* 0x002fce00078e0204 */
[----:B------:R-:W0:Y:S02]  /*0130*/  F2I.S64.TRUNC R10, R13 ;  /* 0x0000000d000a7311 */ /* 0x000e24000020d900 */
[----:B0-----:R-:W-:Y:S01]  /*0140*/  STG.E.128 desc[UR4][R2.64], R8 ;  /* 0x0000000802007986 */ /* 0x001fe2000c101d04 */
[----:B------:R-:W-:Y:S05]  /*0150*/  EXIT ;  /* 0x000000000000794d */ /* 0x000fea0003800000 */
.L_x_2:
[----:B------:R-:W-:-:S00]  /*0160*/  BRA `(.L_x_2) ;  /* 0xfffffffc00fc7947 */ /* 0x000fc0000383ffff */
[----:B------:R-:W-:-:S00]  /*0170*/  NOP ;  /* 0x0000000000007918 */ /* 0x000fc00000000000 */
        /* <DEDUP_REMOVED lines=8> */
.L_x_3:


//--------------------- .nv.constant0.triton_poi_fused__to_copy_1 --------------------------
	.section	.nv.constant0.triton_poi_fused__to_copy_1,"a",@progbits
	.sectionflags	@""
	.align	4
.nv.constant0.triton_poi_fused__to_copy_1:
	.zero		548
